//
// Generated by NVIDIA NVVM Compiler
//
// Compiler Build ID: CL-36424714
// Cuda compilation tools, release 13.0, V13.0.88
// Based on NVVM 20.0.0
//

.version 9.0
.target sm_100
.address_size 64

	// .globl	_Z12conv2DDevicePKiPi
// _ZZ12conv2DDevicePKiPiE5local has been demoted

.visible .entry _Z12conv2DDevicePKiPi(
	.param .u64 .ptr .align 1 _Z12conv2DDevicePKiPi_param_0,
	.param .u64 .ptr .align 1 _Z12conv2DDevicePKiPi_param_1
)
{
	.reg .pred 	%p<23>;
	.reg .b32 	%r<102>;
	.reg .b64 	%rd<22>;
	// demoted variable
	.shared .align 4 .b8 _ZZ12conv2DDevicePKiPiE5local[5184];
	ld.param.u64 	%rd7, [_Z12conv2DDevicePKiPi_param_0];
	ld.param.u64 	%rd6, [_Z12conv2DDevicePKiPi_param_1];
	cvta.to.global.u64 	%rd1, %rd7;
	mov.u32 	%r24, %ntid.x;
	mov.u32 	%r25, %ctaid.x;
	mov.u32 	%r1, %tid.x;
	mad.lo.s32 	%r2, %r24, %r25, %r1;
	mov.u32 	%r26, %ntid.y;
	mov.u32 	%r27, %ctaid.y;
	mov.u32 	%r3, %tid.y;
	mad.lo.s32 	%r4, %r26, %r27, %r3;
	mul.lo.s32 	%r5, %r4, 16000;
	add.s32 	%r6, %r5, %r2;
	setp.gt.u32 	%p1, %r4, 15999;
	setp.gt.s32 	%p2, %r2, 15999;
	or.pred  	%p3, %p1, %p2;
	@%p3 bra 	$L__BB0_24;
	mul.wide.s32 	%rd8, %r6, 4;
	add.s64 	%rd9, %rd1, %rd8;
	ld.global.u32 	%r28, [%rd9];
	mad.lo.s32 	%r29, %r3, 36, %r1;
	shl.b32 	%r30, %r29, 2;
	mov.u32 	%r31, _ZZ12conv2DDevicePKiPiE5local;
	add.s32 	%r32, %r30, %r31;
	add.s32 	%r7, %r32, 8;
	st.shared.u32 	[%r32+296], %r28;
	setp.gt.u32 	%p4, %r1, 1;
	cvt.s64.s32 	%rd10, %r2;
	cvt.u64.u32 	%rd2, %r5;
	add.s64 	%rd11, %rd2, %rd10;
	shl.b64 	%rd12, %rd11, 2;
	add.s64 	%rd3, %rd1, %rd12;
	@%p4 bra 	$L__BB0_7;
	setp.lt.s32 	%p5, %r2, 2;
	mov.b32 	%r94, 0;
	@%p5 bra 	$L__BB0_4;
	ld.global.u32 	%r94, [%rd3+-8];
$L__BB0_4:
	setp.gt.s32 	%p6, %r2, 15967;
	st.shared.u32 	[%r7+280], %r94;
	mov.b32 	%r95, 0;
	@%p6 bra 	$L__BB0_6;
	ld.global.u32 	%r95, [%rd3+128];
$L__BB0_6:
	st.shared.u32 	[%r7+416], %r95;
$L__BB0_7:
	setp.gt.u32 	%p7, %r3, 1;
	@%p7 bra 	$L__BB0_13;
	setp.lt.u32 	%p8, %r4, 2;
	mov.b32 	%r96, 0;
	@%p8 bra 	$L__BB0_10;
	ld.global.u32 	%r96, [%rd3+-128000];
$L__BB0_10:
	setp.gt.u32 	%p9, %r4, 15967;
	st.shared.u32 	[%r7], %r96;
	mov.b32 	%r97, 0;
	@%p9 bra 	$L__BB0_12;
	ld.global.u32 	%r97, [%rd3+2048000];
$L__BB0_12:
	st.shared.u32 	[%r7+4896], %r97;
$L__BB0_13:
	or.b32  	%r37, %r1, %r3;
	and.b32  	%r38, %r37, 1022;
	setp.ne.s32 	%p10, %r38, 0;
	@%p10 bra 	$L__BB0_23;
	add.s32 	%r40, %r2, -2;
	setp.lt.s32 	%p11, %r2, 2;
	setp.lt.u32 	%p12, %r4, 2;
	cvt.s64.s32 	%rd13, %r40;
	add.s64 	%rd14, %rd2, %rd13;
	shl.b64 	%rd15, %rd14, 2;
	add.s64 	%rd4, %rd1, %rd15;
	mov.b32 	%r98, 0;
	or.pred  	%p13, %p12, %p11;
	@%p13 bra 	$L__BB0_16;
	ld.global.u32 	%r98, [%rd4+-128000];
$L__BB0_16:
	setp.lt.u32 	%p14, %r4, 2;
	setp.gt.s32 	%p15, %r2, 15967;
	st.shared.u32 	[%r7+-8], %r98;
	add.s32 	%r42, %r2, 32;
	cvt.s64.s32 	%rd16, %r42;
	add.s64 	%rd17, %rd2, %rd16;
	shl.b64 	%rd18, %rd17, 2;
	add.s64 	%rd5, %rd1, %rd18;
	mov.b32 	%r99, 0;
	or.pred  	%p16, %p14, %p15;
	@%p16 bra 	$L__BB0_18;
	ld.global.u32 	%r99, [%rd5+-128000];
$L__BB0_18:
	setp.lt.s32 	%p17, %r2, 2;
	setp.gt.u32 	%p18, %r4, 15967;
	st.shared.u32 	[%r7+128], %r99;
	mov.b32 	%r100, 0;
	or.pred  	%p19, %p18, %p17;
	@%p19 bra 	$L__BB0_20;
	ld.global.u32 	%r100, [%rd4+2048000];
$L__BB0_20:
	setp.gt.s32 	%p20, %r2, 15967;
	setp.gt.u32 	%p21, %r4, 15967;
	st.shared.u32 	[%r7+4888], %r100;
	mov.b32 	%r101, 0;
	or.pred  	%p22, %p21, %p20;
	@%p22 bra 	$L__BB0_22;
	ld.global.u32 	%r101, [%rd5+2048000];
$L__BB0_22:
	st.shared.u32 	[%r7+5024], %r101;
$L__BB0_23:
	bar.sync 	0;
	ld.shared.u32 	%r45, [%r7+-8];
	ld.shared.u32 	%r46, [%r7+-4];
	add.s32 	%r47, %r46, %r45;
	ld.shared.u32 	%r48, [%r7];
	add.s32 	%r49, %r48, %r47;
	ld.shared.u32 	%r50, [%r7+4];
	add.s32 	%r51, %r50, %r49;
	ld.shared.u32 	%r52, [%r7+8];
	add.s32 	%r53, %r52, %r51;
	ld.shared.u32 	%r54, [%r7+136];
	add.s32 	%r55, %r54, %r53;
	ld.shared.u32 	%r56, [%r7+140];
	add.s32 	%r57, %r56, %r55;
	ld.shared.u32 	%r58, [%r7+144];
	add.s32 	%r59, %r58, %r57;
	ld.shared.u32 	%r60, [%r7+148];
	add.s32 	%r61, %r60, %r59;
	ld.shared.u32 	%r62, [%r7+152];
	add.s32 	%r63, %r62, %r61;
	ld.shared.u32 	%r64, [%r7+280];
	add.s32 	%r65, %r64, %r63;
	ld.shared.u32 	%r66, [%r7+284];
	add.s32 	%r67, %r66, %r65;
	ld.shared.u32 	%r68, [%r7+288];
	add.s32 	%r69, %r68, %r67;
	ld.shared.u32 	%r70, [%r7+292];
	add.s32 	%r71, %r70, %r69;
	ld.shared.u32 	%r72, [%r7+296];
	add.s32 	%r73, %r72, %r71;
	ld.shared.u32 	%r74, [%r7+424];
	add.s32 	%r75, %r74, %r73;
	ld.shared.u32 	%r76, [%r7+428];
	add.s32 	%r77, %r76, %r75;
	ld.shared.u32 	%r78, [%r7+432];
	add.s32 	%r79, %r78, %r77;
	ld.shared.u32 	%r80, [%r7+436];
	add.s32 	%r81, %r80, %r79;
	ld.shared.u32 	%r82, [%r7+440];
	add.s32 	%r83, %r82, %r81;
	ld.shared.u32 	%r84, [%r7+568];
	add.s32 	%r85, %r84, %r83;
	ld.shared.u32 	%r86, [%r7+572];
	add.s32 	%r87, %r86, %r85;
	ld.shared.u32 	%r88, [%r7+576];
	add.s32 	%r89, %r88, %r87;
	ld.shared.u32 	%r90, [%r7+580];
	add.s32 	%r91, %r90, %r89;
	ld.shared.u32 	%r92, [%r7+584];
	add.s32 	%r93, %r92, %r91;
	cvta.to.global.u64 	%rd19, %rd6;
	add.s64 	%rd21, %rd19, %rd8;
	st.global.u32 	[%rd21], %r93;
$L__BB0_24:
	ret;

}


// ===== COMPILED SASS (sm_100) =====

	.target	sm_100

	.elftype	@"ET_EXEC"


//--------------------- .note.nv.tkinfo           --------------------------
	.section	.note.nv.tkinfo,"",@"SHT_NOTE"
	.sectionflags	@"SHF_NOTE_NV_TKINFO"
	.tkinfo
        /*0018*/ 	.word	0x00000002
        /*0030*/ 	.string	""
        /*0030*/ 	.string	"ptxas"
        /*0030*/ 	.string	"Cuda compilation tools, release 13.0, V13.0.88"
        /*0030*/ 	.string	"Build cuda_13.0.r13.0/compiler.36424714_0"
        /*0030*/ 	.string	"-arch sm_100 -m 64 "



//--------------------- .note.nv.cuinfo           --------------------------
	.section	.note.nv.cuinfo,"",@"SHT_NOTE"
	.sectionflags	@"SHF_NOTE_NV_CUINFO"
        /*0018*/ 	.short	0x0002
        /*001a*/ 	.short	0x0064
        /*001c*/ 	.short	0x0082
	.zero		2


//--------------------- .nv.info                  --------------------------
	.section	.nv.info,"",@"SHT_CUDA_INFO"
	.align	4


	//----- nvinfo : EIATTR_REGCOUNT
	.align		4
        /*0000*/ 	.byte	0x04, 0x2f
        /*0002*/ 	.short	(.L_1 - .L_0)
	.align		4
.L_0:
        /*0004*/ 	.word	index@(_Z12conv2DDevicePKiPi)
        /*0008*/ 	.word	0x0000001a


	//----- nvinfo : EIATTR_FRAME_SIZE
	.align		4
.L_1:
        /*000c*/ 	.byte	0x04, 0x11
        /*000e*/ 	.short	(.L_3 - .L_2)
	.align		4
.L_2:
        /*0010*/ 	.word	index@(_Z12conv2DDevicePKiPi)
        /*0014*/ 	.word	0x00000000


	//----- nvinfo : EIATTR_MIN_STACK_SIZE
	.align		4
.L_3:
        /*0018*/ 	.byte	0x04, 0x12
        /*001a*/ 	.short	(.L_5 - .L_4)
	.align		4
.L_4:
        /*001c*/ 	.word	index@(_Z12conv2DDevicePKiPi)
        /*0020*/ 	.word	0x00000000
.L_5:


//--------------------- .nv.compat                --------------------------
	.section	.nv.compat,"",@"SHT_CUDA_COMPAT_INFO"
	.align	4
        /*0000*/ 	.byte	0x02, 0x09, 0x00, 0x00, 0x02, 0x02, 0x01, 0x00, 0x02, 0x05, 0x05, 0x00, 0x03, 0x07, 0x01, 0x01
        /*0010*/ 	.byte	0x02, 0x03, 0x00, 0x00, 0x02, 0x06, 0x01, 0x00, 0x04, 0x0b, 0x08, 0x00, 0x09, 0x00, 0x00, 0x00
        /*0020*/ 	.byte	0x00, 0x00, 0x00, 0x00


//--------------------- .nv.info._Z12conv2DDevicePKiPi --------------------------
	.section	.nv.info._Z12conv2DDevicePKiPi,"",@"SHT_CUDA_INFO"
	.sectionflags	@""
	.align	4


	//----- nvinfo : EIATTR_CUDA_API_VERSION
	.align		4
        /*0000*/ 	.byte	0x04, 0x37
        /*0002*/ 	.short	(.L_7 - .L_6)
.L_6:
        /*0004*/ 	.word	0x00000082


	//----- nvinfo : EIATTR_KPARAM_INFO
	.align		4
.L_7:
        /*0008*/ 	.byte	0x04, 0x17
        /*000a*/ 	.short	(.L_9 - .L_8)
.L_8:
        /*000c*/ 	.word	0x00000000
        /*0010*/ 	.short	0x0001
        /*0012*/ 	.short	0x0008
        /*0014*/ 	.byte	0x00, 0xf5, 0x21, 0x00


	//----- nvinfo : EIATTR_KPARAM_INFO
	.align		4
.L_9:
        /*0018*/ 	.byte	0x04, 0x17
        /*001a*/ 	.short	(.L_11 - .L_10)
.L_10:
        /*001c*/ 	.word	0x00000000
        /*0020*/ 	.short	0x0000
        /*0022*/ 	.short	0x0000
        /*0024*/ 	.byte	0x00, 0xf5, 0x21, 0x00


	//----- nvinfo : EIATTR_SPARSE_MMA_MASK
	.align		4
.L_11:
        /*0028*/ 	.byte	0x03, 0x50
        /*002a*/ 	.short	0x0000


	//----- nvinfo : EIATTR_MAXREG_COUNT
	.align		4
        /*002c*/ 	.byte	0x03, 0x1b
        /*002e*/ 	.short	0x00ff


	//----- nvinfo : EIATTR_NUM_BARRIERS
	.align		4
        /*0030*/ 	.byte	0x02, 0x4c
        /*0032*/ 	.byte	0x01
	.zero		1


	//----- nvinfo : EIATTR_MERCURY_ISA_VERSION
	.align		4
        /*0034*/ 	.byte	0x03, 0x5f
        /*0036*/ 	.short	0x0101


	//----- nvinfo : EIATTR_VRC_CTA_INIT_COUNT
	.align		4
        /*0038*/ 	.byte	0x02, 0x4a
	.zero		1
	.zero		1


	//----- nvinfo : EIATTR_EXIT_INSTR_OFFSETS
	.align		4
        /*003c*/ 	.byte	0x04, 0x1c
        /*003e*/ 	.short	(.L_13 - .L_12)


	//   ....[0]....
.L_12:
        /*0040*/ 	.word	0x000000b0


	//   ....[1]....
        /*0044*/ 	.word	0x000007e0


	//----- nvinfo : EIATTR_CRS_STACK_SIZE
	.align		4
.L_13:
        /*0048*/ 	.byte	0x04, 0x1e
        /*004a*/ 	.short	(.L_15 - .L_14)
.L_14:
        /*004c*/ 	.word	0x00000000


	//----- nvinfo : EIATTR_CBANK_PARAM_SIZE
	.align		4
.L_15:
        /*0050*/ 	.byte	0x03, 0x19
        /*0052*/ 	.short	0x0010


	//----- nvinfo : EIATTR_PARAM_CBANK
	.align		4
        /*0054*/ 	.byte	0x04, 0x0a
        /*0056*/ 	.short	(.L_17 - .L_16)
	.align		4
.L_16:
        /*0058*/ 	.word	index@(.nv.constant0._Z12conv2DDevicePKiPi)
        /*005c*/ 	.short	0x0380
        /*005e*/ 	.short	0x0010


	//----- nvinfo : EIATTR_SW_WAR
	.align		4
.L_17:
        /*0060*/ 	.byte	0x04, 0x36
        /*0062*/ 	.short	(.L_19 - .L_18)
.L_18:
        /*0064*/ 	.word	0x00000008
.L_19:


//--------------------- .nv.callgraph             --------------------------
	.section	.nv.callgraph,"",@"SHT_CUDA_CALLGRAPH"
	.align	4
	.sectionentsize	8
	.align		4
        /*0000*/ 	.word	0x00000000
	.align		4
        /*0004*/ 	.word	0xffffffff
	.align		4
        /*0008*/ 	.word	0x00000000
	.align		4
        /*000c*/ 	.word	0xfffffffe
	.align		4
        /*0010*/ 	.word	0x00000000
	.align		4
        /*0014*/ 	.word	0xfffffffd
	.align		4
        /*0018*/ 	.word	0x00000000
	.align		4
        /*001c*/ 	.word	0xfffffffc


//--------------------- .text._Z12conv2DDevicePKiPi --------------------------
	.section	.text._Z12conv2DDevicePKiPi,"ax",@progbits
	.align	128
        .global         _Z12conv2DDevicePKiPi
        .type           _Z12conv2DDevicePKiPi,@function
        .size           _Z12conv2DDevicePKiPi,(.L_x_7 - _Z12conv2DDevicePKiPi)
        .other          _Z12conv2DDevicePKiPi,@"STO_CUDA_ENTRY STV_DEFAULT"
_Z12conv2DDevicePKiPi:
.text._Z12conv2DDevicePKiPi:
[----:B------:R-:W-:Y:S01]  /*0000*/  LDC R1, c[0x0][0x37c] ;  /* 0x0000df00ff017b82 */ /* 0x000fe20000000800 */
[----:B------:R-:W0:Y:S01]  /*0010*/  S2R R3, SR_CTAID.X ;  /* 0x0000000000037919 */ /* 0x000e220000002500 */
[----:B------:R-:W0:Y:S01]  /*0020*/  LDCU UR4, c[0x0][0x360] ;  /* 0x00006c00ff0477ac */ /* 0x000e220008000800 */
[----:B------:R-:W0:Y:S01]  /*0030*/  S2R R8, SR_TID.X ;  /* 0x0000000000087919 */ /* 0x000e220000002100 */
[----:B------:R-:W1:Y:S01]  /*0040*/  LDCU UR5, c[0x0][0x364] ;  /* 0x00006c80ff0577ac */ /* 0x000e620008000800 */
[----:B------:R-:W1:Y:S01]  /*0050*/  S2R R2, SR_CTAID.Y ;  /* 0x0000000000027919 */ /* 0x000e620000002600 */
[----:B------:R-:W1:Y:S01]  /*0060*/  S2R R11, SR_TID.Y ;  /* 0x00000000000b7919 */ /* 0x000e620000002200 */
[----:B0-----:R-:W-:-:S05]  /*0070*/  IMAD R3, R3, UR4, R8 ;  /* 0x0000000403037c24 */ /* 0x001fca000f8e0208 */
[----:B------:R-:W-:Y:S01]  /*0080*/  ISETP.GT.AND P0, PT, R3, 0x3e7f, PT ;  /* 0x00003e7f0300780c */ /* 0x000fe20003f04270 */
[----:B-1----:R-:W-:-:S05]  /*0090*/  IMAD R2, R2, UR5, R11 ;  /* 0x0000000502027c24 */ /* 0x002fca000f8e020b */
[----:B------:R-:W-:-:S13]  /*00a0*/  ISETP.GT.U32.OR P0, PT, R2, 0x3e7f, P0 ;  /* 0x00003e7f0200780c */ /* 0x000fda0000704470 */
[----:B------:R-:W-:Y:S05]  /*00b0*/  @P0 EXIT ;  /* 0x000000000000094d */ /* 0x000fea0003800000 */
[----:B------:R-:W0:Y:S01]  /*00c0*/  LDC.64 R6, c[0x0][0x380] ;  /* 0x0000e000ff067b82 */ /* 0x000e220000000a00 */
[----:B------:R-:W1:Y:S01]  /*00d0*/  LDCU.64 UR6, c[0x0][0x358] ;  /* 0x00006b00ff0677ac */ /* 0x000e620008000a00 */
[----:B------:R-:W-:-:S06]  /*00e0*/  IMAD R4, R2, 0x3e80, RZ ;  /* 0x00003e8002047824 */ /* 0x000fcc00078e02ff */
[----:B------:R-:W2:Y:S01]  /*00f0*/  S2UR UR5, SR_CgaCtaId ;  /* 0x00000000000579c3 */ /* 0x000ea20000008800 */
[----:B------:R-:W-:Y:S01]  /*0100*/  IMAD.IADD R5, R3, 0x1, R4 ;  /* 0x0000000103057824 */ /* 0x000fe200078e0204 */
[----:B------:R-:W-:Y:S01]  /*0110*/  UMOV UR4, 0x400 ;  /* 0x0000040000047882 */ /* 0x000fe20000000000 */
[----:B------:R-:W-:Y:S01]  /*0120*/  IMAD R0, R11, 0x24, R8 ;  /* 0x000000240b007824 */ /* 0x000fe200078e0208 */
[----:B------:R-:W3:Y:S01]  /*0130*/  LDCU.64 UR8, c[0x0][0x380] ;  /* 0x00007000ff0877ac */ /* 0x000ee20008000a00 */
[----:B0-----:R-:W-:-:S05]  /*0140*/  IMAD.WIDE R6, R5, 0x4, R6 ;  /* 0x0000000405067825 */ /* 0x001fca00078e0206 */
[----:B-1----:R3:W4:Y:S01]  /*0150*/  LDG.E R9, desc[UR6][R6.64] ;  /* 0x0000000606097981 */ /* 0x002722000c1e1900 */
[----:B------:R-:W-:Y:S01]  /*0160*/  ISETP.GT.U32.AND P1, PT, R8, 0x1, PT ;  /* 0x000000010800780c */ /* 0x000fe20003f24070 */
[----:B------:R-:W-:Y:S01]  /*0170*/  BSSY.RECONVERGENT B0, `(.L_x_0) ;  /* 0x0000013000007945 */ /* 0x000fe20003800200 */
[----:B--2---:R-:W-:Y:S01]  /*0180*/  ULEA UR4, UR5, UR4, 0x18 ;  /* 0x0000000405047291 */ /* 0x004fe2000f8ec0ff */
[----:B------:R-:W-:Y:S02]  /*0190*/  IADD3 R10, P0, PT, R3, R4, RZ ;  /* 0x00000004030a7210 */ /* 0x000fe40007f1e0ff */
[----:B------:R-:W-:Y:S02]  /*01a0*/  ISETP.GT.U32.AND P3, PT, R11, 0x1, PT ;  /* 0x000000010b00780c */ /* 0x000fe40003f64070 */
[----:B------:R-:W-:Y:S02]  /*01b0*/  LEA.HI.X.SX32 R13, R3, RZ, 0x1, P0 ;  /* 0x000000ff030d7211 */ /* 0x000fe400000f0eff */
[----:B------:R-:W-:-:S02]  /*01c0*/  LEA R0, R0, UR4, 0x2 ;  /* 0x0000000400007c11 */ /* 0x000fc4000f8e10ff */
[----:B---3--:R-:W-:Y:S02]  /*01d0*/  LEA R6, P2, R10, UR8, 0x2 ;  /* 0x000000080a067c11 */ /* 0x008fe4000f8410ff */
[----:B------:R-:W-:Y:S02]  /*01e0*/  LOP3.LUT P0, RZ, R8, 0x3fe, R11, 0xc8, !PT ;  /* 0x000003fe08ff7812 */ /* 0x000fe4000780c80b */
[----:B------:R-:W-:Y:S01]  /*01f0*/  LEA.HI.X R7, R10, UR9, R13, 0x2, P2 ;  /* 0x000000090a077c11 */ /* 0x000fe200090f140d */
[----:B----4-:R0:W-:Y:S01]  /*0200*/  STS [R0+0x128], R9 ;  /* 0x0001280900007388 */ /* 0x0101e20000000800 */
[----:B------:R-:W-:Y:S09]  /*0210*/  @P1 BRA `(.L_x_1) ;  /* 0x0000000000201947 */ /* 0x000ff20003800000 */
[C---:B------:R-:W-:Y:S01]  /*0220*/  ISETP.GE.AND P1, PT, R3.reuse, 0x2, PT ;  /* 0x000000020300780c */ /* 0x040fe20003f26270 */
[----:B0-----:R-:W-:Y:S01]  /*0230*/  IMAD.MOV.U32 R9, RZ, RZ, RZ ;  /* 0x000000ffff097224 */ /* 0x001fe200078e00ff */
[----:B------:R-:W-:Y:S01]  /*0240*/  ISETP.GT.AND P2, PT, R3, 0x3e5f, PT ;  /* 0x00003e5f0300780c */ /* 0x000fe20003f44270 */
[----:B------:R-:W-:-:S10]  /*0250*/  IMAD.MOV.U32 R11, RZ, RZ, RZ ;  /* 0x000000ffff0b7224 */ /* 0x000fd400078e00ff */
[----:B------:R-:W2:Y:S04]  /*0260*/  @P1 LDG.E R9, desc[UR6][R6.64+-0x8] ;  /* 0xfffff80606091981 */ /* 0x000ea8000c1e1900 */
[----:B------:R-:W3:Y:S04]  /*0270*/  @!P2 LDG.E R11, desc[UR6][R6.64+0x80] ;  /* 0x00008006060ba981 */ /* 0x000ee8000c1e1900 */
[----:B--2---:R1:W-:Y:S04]  /*0280*/  STS [R0+0x120], R9 ;  /* 0x0001200900007388 */ /* 0x0043e80000000800 */
[----:B---3--:R1:W-:Y:S02]  /*0290*/  STS [R0+0x1a8], R11 ;  /* 0x0001a80b00007388 */ /* 0x0083e40000000800 */
.L_x_1:
[----:B------:R-:W-:Y:S05]  /*02a0*/  BSYNC.RECONVERGENT B0 ;  /* 0x0000000000007941 */ /* 0x000fea0003800200 */
.L_x_0:
[----:B------:R-:W-:Y:S04]  /*02b0*/  BSSY.RECONVERGENT B0, `(.L_x_2) ;  /* 0x000000a000007945 */ /* 0x000fe80003800200 */
[----:B------:R-:W-:Y:S05]  /*02c0*/  @P3 BRA `(.L_x_3) ;  /* 0x0000000000203947 */ /* 0x000fea0003800000 */
[C---:B------:R-:W-:Y:S01]  /*02d0*/  ISETP.GE.U32.AND P1, PT, R2.reuse, 0x2, PT ;  /* 0x000000020200780c */ /* 0x040fe20003f26070 */
[----:B01----:R-:W-:Y:S01]  /*02e0*/  IMAD.MOV.U32 R9, RZ, RZ, RZ ;  /* 0x000000ffff097224 */ /* 0x003fe200078e00ff */
[----:B------:R-:W-:Y:S01]  /*02f0*/  ISETP.GT.U32.AND P2, PT, R2, 0x3e5f, PT ;  /* 0x00003e5f0200780c */ /* 0x000fe20003f44070 */
[----:B------:R-:W-:-:S10]  /*0300*/  IMAD.MOV.U32 R11, RZ, RZ, RZ ;  /* 0x000000ffff0b7224 */ /* 0x000fd400078e00ff */
[----:B------:R-:W2:Y:S04]  /*0310*/  @P1 LDG.E R9, desc[UR6][R6.64+-0x1f400] ;  /* 0xfe0c000606091981 */ /* 0x000ea8000c1e1900 */
[----:B------:R-:W3:Y:S04]  /*0320*/  @!P2 LDG.E R11, desc[UR6][R6.64+0x1f4000] ;  /* 0x1f400006060ba981 */ /* 0x000ee8000c1e1900 */
[----:B--2---:R2:W-:Y:S04]  /*0330*/  STS [R0+0x8], R9 ;  /* 0x0000080900007388 */ /* 0x0045e80000000800 */
[----:B---3--:R2:W-:Y:S02]  /*0340*/  STS [R0+0x1328], R11 ;  /* 0x0013280b00007388 */ /* 0x0085e40000000800 */
.L_x_3:
[----:B------:R-:W-:Y:S05]  /*0350*/  BSYNC.RECONVERGENT B0 ;  /* 0x0000000000007941 */ /* 0x000fea0003800200 */
.L_x_2:
[----:B------:R-:W-:Y:S04]  /*0360*/  BSSY.RECONVERGENT B0, `(.L_x_4) ;  /* 0x000001e000007945 */ /* 0x000fe80003800200 */
[----:B------:R-:W-:Y:S05]  /*0370*/  @P0 BRA `(.L_x_5) ;  /* 0x0000000000700947 */ /* 0x000fea0003800000 */
[C---:B------:R-:W-:Y:S01]  /*0380*/  VIADD R7, R3.reuse, 0xfffffffe ;  /* 0xfffffffe03077836 */ /* 0x040fe20000000000 */
[C---:B------:R-:W-:Y:S01]  /*0390*/  ISETP.GE.AND P0, PT, R3.reuse, 0x2, PT ;  /* 0x000000020300780c */ /* 0x040fe20003f06270 */
[C---:B012---:R-:W-:Y:S01]  /*03a0*/  VIADD R9, R3.reuse, 0x20 ;  /* 0x0000002003097836 */ /* 0x047fe20000000000 */
[----:B------:R-:W-:Y:S01]  /*03b0*/  ISETP.GT.AND P1, PT, R3, 0x3e5f, PT ;  /* 0x00003e5f0300780c */ /* 0x000fe20003f24270 */
[----:B------:R-:W-:Y:S01]  /*03c0*/  IMAD.MOV.U32 R13, RZ, RZ, RZ ;  /* 0x000000ffff0d7224 */ /* 0x000fe200078e00ff */
[C---:B------:R-:W-:Y:S01]  /*03d0*/  IADD3 R3, P4, PT, R4.reuse, R7, RZ ;  /* 0x0000000704037210 */ /* 0x040fe20007f9e0ff */
[----:B------:R-:W-:Y:S01]  /*03e0*/  IMAD.MOV.U32 R11, RZ, RZ, RZ ;  /* 0x000000ffff0b7224 */ /* 0x000fe200078e00ff */
[----:B------:R-:W-:Y:S01]  /*03f0*/  IADD3 R4, P5, PT, R4, R9, RZ ;  /* 0x0000000904047210 */ /* 0x000fe20007fbe0ff */
[----:B------:R-:W-:Y:S01]  /*0400*/  IMAD.MOV.U32 R15, RZ, RZ, RZ ;  /* 0x000000ffff0f7224 */ /* 0x000fe200078e00ff */
[C---:B------:R-:W-:Y:S02]  /*0410*/  ISETP.LT.U32.OR P3, PT, R2.reuse, 0x2, !P0 ;  /* 0x000000020200780c */ /* 0x040fe40004761470 */
[----:B------:R-:W-:-:S02]  /*0420*/  ISETP.LT.U32.OR P2, PT, R2, 0x2, P1 ;  /* 0x000000020200780c */ /* 0x000fc40000f41470 */
[C---:B------:R-:W-:Y:S02]  /*0430*/  ISETP.GT.U32.OR P0, PT, R2.reuse, 0x3e5f, !P0 ;  /* 0x00003e5f0200780c */ /* 0x040fe40004704470 */
[----:B------:R-:W-:Y:S02]  /*0440*/  ISETP.GT.U32.OR P1, PT, R2, 0x3e5f, P1 ;  /* 0x00003e5f0200780c */ /* 0x000fe40000f24470 */
[----:B------:R-:W-:Y:S02]  /*0450*/  LEA.HI.X.SX32 R9, R9, RZ, 0x1, P5 ;  /* 0x000000ff09097211 */ /* 0x000fe400028f0eff */
[----:B------:R-:W-:Y:S02]  /*0460*/  LEA.HI.X.SX32 R10, R7, RZ, 0x1, P4 ;  /* 0x000000ff070a7211 */ /* 0x000fe400020f0eff */
[----:B------:R-:W-:Y:S02]  /*0470*/  LEA R6, P5, R3, UR8, 0x2 ;  /* 0x0000000803067c11 */ /* 0x000fe4000f8a10ff */
[----:B------:R-:W-:-:S02]  /*0480*/  LEA R8, P4, R4, UR8, 0x2 ;  /* 0x0000000804087c11 */ /* 0x000fc4000f8810ff */
[----:B------:R-:W-:Y:S01]  /*0490*/  LEA.HI.X R7, R3, UR9, R10, 0x2, P5 ;  /* 0x0000000903077c11 */ /* 0x000fe2000a8f140a */
[----:B------:R-:W-:Y:S01]  /*04a0*/  IMAD.MOV.U32 R3, RZ, RZ, RZ ;  /* 0x000000ffff037224 */ /* 0x000fe200078e00ff */
[----:B------:R-:W-:-:S03]  /*04b0*/  LEA.HI.X R9, R4, UR9, R9, 0x2, P4 ;  /* 0x0000000904097c11 */ /* 0x000fc6000a0f1409 */
[----:B------:R-:W2:Y:S04]  /*04c0*/  @!P0 LDG.E R13, desc[UR6][R6.64+0x1f4000] ;  /* 0x1f400006060d8981 */ /* 0x000ea8000c1e1900 */
[----:B------:R-:W3:Y:S04]  /*04d0*/  @!P3 LDG.E R3, desc[UR6][R6.64+-0x1f400] ;  /* 0xfe0c00060603b981 */ /* 0x000ee8000c1e1900 */
[----:B------:R-:W4:Y:S04]  /*04e0*/  @!P2 LDG.E R11, desc[UR6][R8.64+-0x1f400] ;  /* 0xfe0c0006080ba981 */ /* 0x000f28000c1e1900 */
[----:B------:R-:W5:Y:S04]  /*04f0*/  @!P1 LDG.E R15, desc[UR6][R8.64+0x1f4000] ;  /* 0x1f400006080f9981 */ /* 0x000f68000c1e1900 */
[----:B--2---:R0:W-:Y:S04]  /*0500*/  STS [R0+0x1320], R13 ;  /* 0x0013200d00007388 */ /* 0x0041e80000000800 */
[----:B---3--:R0:W-:Y:S04]  /*0510*/  STS [R0], R3 ;  /* 0x0000000300007388 */ /* 0x0081e80000000800 */
[----:B----4-:R0:W-:Y:S04]  /*0520*/  STS [R0+0x88], R11 ;  /* 0x0000880b00007388 */ /* 0x0101e80000000800 */
[----:B-----5:R0:W-:Y:S02]  /*0530*/  STS [R0+0x13a8], R15 ;  /* 0x0013a80f00007388 */ /* 0x0201e40000000800 */
.L_x_5:
[----:B------:R-:W-:Y:S05]  /*0540*/  BSYNC.RECONVERGENT B0 ;  /* 0x0000000000007941 */ /* 0x000fea0003800200 */
.L_x_4:
[----:B------:R-:W-:Y:S06]  /*0550*/  BAR.SYNC.DEFER_BLOCKING 0x0 ;  /* 0x0000000000007b1d */ /* 0x000fec0000010000 */
[----:B------:R-:W-:Y:S04]  /*0560*/  LDS R16, [R0] ;  /* 0x0000000000107984 */ /* 0x000fe80000000800 */
[----:B------:R-:W-:Y:S04]  /*0570*/  LDS R19, [R0+0x4] ;  /* 0x0000040000137984 */ /* 0x000fe80000000800 */
[----:B------:R-:W3:Y:S04]  /*0580*/  LDS R18, [R0+0x8] ;  /* 0x0000080000127984 */ /* 0x000ee80000000800 */
[----:B------:R-:W-:Y:S04]  /*0590*/  LDS R21, [R0+0xc] ;  /* 0x00000c0000157984 */ /* 0x000fe80000000800 */
[----:B------:R-:W4:Y:S04]  /*05a0*/  LDS R20, [R0+0x10] ;  /* 0x0000100000147984 */ /* 0x000f280000000800 */
[----:B------:R-:W-:Y:S04]  /*05b0*/  LDS R23, [R0+0x90] ;  /* 0x0000900000177984 */ /* 0x000fe80000000800 */
[----:B------:R-:W5:Y:S04]  /*05c0*/  LDS R22, [R0+0x94] ;  /* 0x0000940000167984 */ /* 0x000f680000000800 */
[----:B------:R-:W-:Y:S04]  /*05d0*/  LDS R17, [R0+0x98] ;  /* 0x0000980000117984 */ /* 0x000fe80000000800 */
[----:B------:R-:W5:Y:S04]  /*05e0*/  LDS R14, [R0+0x9c] ;  /* 0x00009c00000e7984 */ /* 0x000f680000000800 */
[----:B0-----:R-:W-:Y:S04]  /*05f0*/  LDS R3, [R0+0xa0] ;  /* 0x0000a00000037984 */ /* 0x001fe80000000800 */
[----:B------:R-:W0:Y:S04]  /*0600*/  LDS R2, [R0+0x120] ;  /* 0x0001200000027984 */ /* 0x000e280000000800 */
[----:B------:R-:W-:Y:S04]  /*0610*/  LDS R4, [R0+0x124] ;  /* 0x0001240000047984 */ /* 0x000fe80000000800 */
[----:B------:R-:W0:Y:S01]  /*0620*/  LDS R7, [R0+0x128] ;  /* 0x0001280000077984 */ /* 0x000e220000000800 */
[----:B---3--:R-:W-:-:S03]  /*0630*/  IADD3 R18, PT, PT, R18, R19, R16 ;  /* 0x0000001312127210 */ /* 0x008fc60007ffe010 */
[----:B------:R-:W-:Y:S04]  /*0640*/  LDS R6, [R0+0x12c] ;  /* 0x00012c0000067984 */ /* 0x000fe80000000800 */
[----:B-12---:R-:W1:Y:S01]  /*0650*/  LDS R9, [R0+0x130] ;  /* 0x0001300000097984 */ /* 0x006e620000000800 */
[----:B----4-:R-:W-:-:S03]  /*0660*/  IADD3 R20, PT, PT, R20, R21, R18 ;  /* 0x0000001514147210 */ /* 0x010fc60007ffe012 */
[----:B------:R-:W-:Y:S04]  /*0670*/  LDS R8, [R0+0x1b0] ;  /* 0x0001b00000087984 */ /* 0x000fe80000000800 */
[----:B------:R-:W2:Y:S01]  /*0680*/  LDS R11, [R0+0x1b4] ;  /* 0x0001b400000b7984 */ /* 0x000ea20000000800 */
[----:B-----5:R-:W-:-:S03]  /*0690*/  IADD3 R20, PT, PT, R22, R23, R20 ;  /* 0x0000001716147210 */ /* 0x020fc60007ffe014 */
[----:B------:R-:W-:Y:S04]  /*06a0*/  LDS R10, [R0+0x1b8] ;  /* 0x0001b800000a7984 */ /* 0x000fe80000000800 */
[----:B------:R-:W3:Y:S01]  /*06b0*/  LDS R13, [R0+0x1bc] ;  /* 0x0001bc00000d7984 */ /* 0x000ee20000000800 */
[----:B------:R-:W-:-:S03]  /*06c0*/  IADD3 R14, PT, PT, R14, R17, R20 ;  /* 0x000000110e0e7210 */ /* 0x000fc60007ffe014 */
[----:B------:R-:W-:Y:S04]  /*06d0*/  LDS R12, [R0+0x1c0] ;  /* 0x0001c000000c7984 */ /* 0x000fe80000000800 */
[----:B------:R-:W4:Y:S01]  /*06e0*/  LDS R15, [R0+0x240] ;  /* 0x00024000000f7984 */ /* 0x000f220000000800 */
[----:B0-----:R-:W-:Y:S02]  /*06f0*/  IADD3 R14, PT, PT, R2, R3, R14 ;  /* 0x00000003020e7210 */ /* 0x001fe40007ffe00e */
[----:B------:R-:W0:Y:S01]  /*0700*/  LDC.64 R2, c[0x0][0x388] ;  /* 0x0000e200ff027b82 */ /* 0x000e220000000a00 */
[----:B------:R-:W-:Y:S04]  /*0710*/  LDS R19, [R0+0x244] ;  /* 0x0002440000137984 */ /* 0x000fe80000000800 */
[----:B------:R-:W5:Y:S01]  /*0720*/  LDS R16, [R0+0x248] ;  /* 0x0002480000107984 */ /* 0x000f620000000800 */
[----:B------:R-:W-:-:S03]  /*0730*/  IADD3 R4, PT, PT, R7, R4, R14 ;  /* 0x0000000407047210 */ /* 0x000fc60007ffe00e */
[----:B------:R-:W-:Y:S04]  /*0740*/  LDS R18, [R0+0x24c] ;  /* 0x00024c0000127984 */ /* 0x000fe80000000800 */
[----:B------:R-:W5:Y:S01]  /*0750*/  LDS R21, [R0+0x250] ;  /* 0x0002500000157984 */ /* 0x000f620000000800 */
[----:B-1----:R-:W-:-:S04]  /*0760*/  IADD3 R4, PT, PT, R9, R6, R4 ;  /* 0x0000000609047210 */ /* 0x002fc80007ffe004 */
[----:B--2---:R-:W-:Y:S01]  /*0770*/  IADD3 R4, PT, PT, R11, R8, R4 ;  /* 0x000000080b047210 */ /* 0x004fe20007ffe004 */
[----:B0-----:R-:W-:-:S03]  /*0780*/  IMAD.WIDE R2, R5, 0x4, R2 ;  /* 0x0000000405027825 */ /* 0x001fc600078e0202 */
[----:B---3--:R-:W-:-:S04]  /*0790*/  IADD3 R4, PT, PT, R13, R10, R4 ;  /* 0x0000000a0d047210 */ /* 0x008fc80007ffe004 */
[----:B----4-:R-:W-:-:S04]  /*07a0*/  IADD3 R4, PT, PT, R15, R12, R4 ;  /* 0x0000000c0f047210 */ /* 0x010fc80007ffe004 */
[----:B-----5:R-:W-:-:S04]  /*07b0*/  IADD3 R4, PT, PT, R16, R19, R4 ;  /* 0x0000001310047210 */ /* 0x020fc80007ffe004 */
[----:B------:R-:W-:-:S05]  /*07c0*/  IADD3 R21, PT, PT, R21, R18, R4 ;  /* 0x0000001215157210 */ /* 0x000fca0007ffe004 */
[----:B------:R-:W-:Y:S01]  /*07d0*/  STG.E desc[UR6][R2.64], R21 ;  /* 0x0000001502007986 */ /* 0x000fe2000c101906 */
[----:B------:R-:W-:Y:S05]  /*07e0*/  EXIT ;  /* 0x000000000000794d */ /* 0x000fea0003800000 */
.L_x_6:
[----:B------:R-:W-:-:S00]  /*07f0*/  BRA `(.L_x_6) ;  /* 0xfffffffc00fc7947 */ /* 0x000fc0000383ffff */
[----:B------:R-:W-:-:S00]  /*0800*/  NOP ;  /* 0x0000000000007918 */ /* 0x000fc00000000000 */
[----:B------:R-:W-:-:S00]  /*0810*/  NOP ;  /* 0x0000000000007918 */ /* 0x000fc00000000000 */
[----:B------:R-:W-:-:S00]  /*0820*/  NOP ;  /* 0x0000000000007918 */ /* 0x000fc00000000000 */
[----:B------:R-:W-:-:S00]  /*0830*/  NOP ;  /* 0x0000000000007918 */ /* 0x000fc00000000000 */
[----:B------:R-:W-:-:S00]  /*0840*/  NOP ;  /* 0x0000000000007918 */ /* 0x000fc00000000000 */
[----:B------:R-:W-:-:S00]  /*0850*/  NOP ;  /* 0x0000000000007918 */ /* 0x000fc00000000000 */
[----:B------:R-:W-:-:S00]  /*0860*/  NOP ;  /* 0x0000000000007918 */ /* 0x000fc00000000000 */
[----:B------:R-:W-:-:S00]  /*0870*/  NOP ;  /* 0x0000000000007918 */ /* 0x000fc00000000000 */
.L_x_7:


//--------------------- .nv.shared._Z12conv2DDevicePKiPi --------------------------
	.section	.nv.shared._Z12conv2DDevicePKiPi,"aw",@nobits
	.sectionflags	@""
	.align	4
.nv.shared._Z12conv2DDevicePKiPi:
	.zero		6208


//--------------------- .nv.shared.reserved.0     --------------------------
	.section	.nv.shared.reserved.0,"aw",@nobits
	.weak		__nv_reservedSMEM_offset_0_alias
	.size		__nv_reservedSMEM_offset_0_alias, 0, 64
	.other		__nv_reservedSMEM_offset_0_alias,@"STO_CUDA_RESERVED_SHARED STV_DEFAULT"
__nv_reservedSMEM_offset_0_alias:
	.zero		0
	.zero		64


//--------------------- .nv.constant0._Z12conv2DDevicePKiPi --------------------------
	.section	.nv.constant0._Z12conv2DDevicePKiPi,"a",@progbits
	.sectionflags	@""
	.align	4
.nv.constant0._Z12conv2DDevicePKiPi:
	.zero		912


//--------------------- SYMBOLS --------------------------

	.type		.nv.reservedSmem.offset0,@object
	.size		.nv.reservedSmem.offset0,0x4
	.type		.nv.reservedSmem.cap,@object
	.size		.nv.reservedSmem.cap,0x4
